//
// Generated by NVIDIA NVVM Compiler
//
// Compiler Build ID: CL-36424714
// Cuda compilation tools, release 13.0, V13.0.88
// Based on NVVM 20.0.0
//

.version 9.0
.target sm_100
.address_size 64

	// .globl	_Z9reduceSumPiS_i
.extern .shared .align 16 .b8 partialSum[];

.visible .entry _Z9reduceSumPiS_i(
	.param .u64 .ptr .align 1 _Z9reduceSumPiS_i_param_0,
	.param .u64 .ptr .align 1 _Z9reduceSumPiS_i_param_1,
	.param .u32 _Z9reduceSumPiS_i_param_2
)
{
	.reg .pred 	%p<20>;
	.reg .b32 	%r<33>;
	.reg .b64 	%rd<11>;

	ld.param.u64 	%rd2, [_Z9reduceSumPiS_i_param_0];
	ld.param.u64 	%rd1, [_Z9reduceSumPiS_i_param_1];
	cvta.to.global.u64 	%rd3, %rd2;
	mov.u32 	%r13, %tid.x;
	mul.wide.u32 	%rd4, %r13, 4;
	add.s64 	%rd5, %rd3, %rd4;
	ld.global.u32 	%r14, [%rd5];
	mov.u32 	%r2, %ntid.x;
	mul.wide.s32 	%rd6, %r2, 4;
	add.s64 	%rd7, %rd5, %rd6;
	ld.global.u32 	%r15, [%rd7];
	add.s32 	%r30, %r15, %r14;
	shl.b32 	%r16, %r13, 2;
	mov.u32 	%r17, partialSum;
	add.s32 	%r4, %r17, %r16;
	st.shared.u32 	[%r4], %r30;
	setp.lt.u32 	%p1, %r2, 64;
	setp.gt.u32 	%p2, %r13, 31;
	or.pred  	%p3, %p1, %p2;
	@%p3 bra 	$L__BB0_2;
	ld.shared.u32 	%r18, [%r4+128];
	add.s32 	%r30, %r30, %r18;
	st.shared.u32 	[%r4], %r30;
$L__BB0_2:
	setp.lt.u32 	%p4, %r2, 32;
	setp.gt.u32 	%p5, %r13, 15;
	or.pred  	%p6, %p4, %p5;
	@%p6 bra 	$L__BB0_4;
	ld.shared.u32 	%r19, [%r4+64];
	add.s32 	%r30, %r30, %r19;
	st.shared.u32 	[%r4], %r30;
$L__BB0_4:
	setp.lt.u32 	%p7, %r2, 16;
	setp.gt.u32 	%p8, %r13, 7;
	or.pred  	%p9, %p7, %p8;
	@%p9 bra 	$L__BB0_6;
	ld.shared.u32 	%r20, [%r4+32];
	add.s32 	%r30, %r30, %r20;
	st.shared.u32 	[%r4], %r30;
$L__BB0_6:
	setp.lt.u32 	%p10, %r2, 8;
	setp.gt.u32 	%p11, %r13, 3;
	or.pred  	%p12, %p10, %p11;
	@%p12 bra 	$L__BB0_8;
	ld.shared.u32 	%r21, [%r4+16];
	add.s32 	%r30, %r30, %r21;
	st.shared.u32 	[%r4], %r30;
$L__BB0_8:
	setp.lt.u32 	%p13, %r2, 4;
	setp.gt.u32 	%p14, %r13, 1;
	or.pred  	%p15, %p13, %p14;
	@%p15 bra 	$L__BB0_10;
	ld.shared.u32 	%r22, [%r4+8];
	add.s32 	%r23, %r30, %r22;
	st.shared.u32 	[%r4], %r23;
$L__BB0_10:
	setp.lt.u32 	%p16, %r2, 2;
	setp.ne.s32 	%p17, %r13, 0;
	or.pred  	%p18, %p16, %p17;
	@%p18 bra 	$L__BB0_12;
	ld.shared.v2.u32 	{%r24, %r25}, [partialSum];
	add.s32 	%r26, %r24, %r25;
	st.shared.u32 	[partialSum], %r26;
$L__BB0_12:
	setp.ne.s32 	%p19, %r13, 0;
	bar.sync 	0;
	@%p19 bra 	$L__BB0_14;
	ld.shared.u32 	%r27, [partialSum];
	mov.u32 	%r28, %ctaid.x;
	cvta.to.global.u64 	%rd8, %rd1;
	mul.wide.u32 	%rd9, %r28, 4;
	add.s64 	%rd10, %rd8, %rd9;
	st.global.u32 	[%rd10], %r27;
$L__BB0_14:
	ret;

}


// ===== COMPILED SASS (sm_100) =====

	.target	sm_100

	.elftype	@"ET_EXEC"


//--------------------- .note.nv.tkinfo           --------------------------
	.section	.note.nv.tkinfo,"",@"SHT_NOTE"
	.sectionflags	@"SHF_NOTE_NV_TKINFO"
	.tkinfo
        /*0018*/ 	.word	0x00000002
        /*0030*/ 	.string	""
        /*0030*/ 	.string	"ptxas"
        /*0030*/ 	.string	"Cuda compilation tools, release 13.0, V13.0.88"
        /*0030*/ 	.string	"Build cuda_13.0.r13.0/compiler.36424714_0"
        /*0030*/ 	.string	"-arch sm_100 -m 64 "



//--------------------- .note.nv.cuinfo           --------------------------
	.section	.note.nv.cuinfo,"",@"SHT_NOTE"
	.sectionflags	@"SHF_NOTE_NV_CUINFO"
        /*0018*/ 	.short	0x0002
        /*001a*/ 	.short	0x0064
        /*001c*/ 	.short	0x0082
	.zero		2


//--------------------- .nv.info                  --------------------------
	.section	.nv.info,"",@"SHT_CUDA_INFO"
	.align	4


	//----- nvinfo : EIATTR_REGCOUNT
	.align		4
        /*0000*/ 	.byte	0x04, 0x2f
        /*0002*/ 	.short	(.L_1 - .L_0)
	.align		4
.L_0:
        /*0004*/ 	.word	index@(_Z9reduceSumPiS_i)
        /*0008*/ 	.word	0x0000000f


	//----- nvinfo : EIATTR_FRAME_SIZE
	.align		4
.L_1:
        /*000c*/ 	.byte	0x04, 0x11
        /*000e*/ 	.short	(.L_3 - .L_2)
	.align		4
.L_2:
        /*0010*/ 	.word	index@(_Z9reduceSumPiS_i)
        /*0014*/ 	.word	0x00000000


	//----- nvinfo : EIATTR_MIN_STACK_SIZE
	.align		4
.L_3:
        /*0018*/ 	.byte	0x04, 0x12
        /*001a*/ 	.short	(.L_5 - .L_4)
	.align		4
.L_4:
        /*001c*/ 	.word	index@(_Z9reduceSumPiS_i)
        /*0020*/ 	.word	0x00000000
.L_5:


//--------------------- .nv.compat                --------------------------
	.section	.nv.compat,"",@"SHT_CUDA_COMPAT_INFO"
	.align	4
        /*0000*/ 	.byte	0x02, 0x09, 0x00, 0x00, 0x02, 0x02, 0x01, 0x00, 0x02, 0x05, 0x05, 0x00, 0x03, 0x07, 0x01, 0x01
        /*0010*/ 	.byte	0x02, 0x03, 0x00, 0x00, 0x02, 0x06, 0x01, 0x00, 0x04, 0x0b, 0x08, 0x00, 0x09, 0x00, 0x00, 0x00
        /*0020*/ 	.byte	0x00, 0x00, 0x00, 0x00


//--------------------- .nv.info._Z9reduceSumPiS_i --------------------------
	.section	.nv.info._Z9reduceSumPiS_i,"",@"SHT_CUDA_INFO"
	.sectionflags	@""
	.align	4


	//----- nvinfo : EIATTR_CUDA_API_VERSION
	.align		4
        /*0000*/ 	.byte	0x04, 0x37
        /*0002*/ 	.short	(.L_7 - .L_6)
.L_6:
        /*0004*/ 	.word	0x00000082


	//----- nvinfo : EIATTR_KPARAM_INFO
	.align		4
.L_7:
        /*0008*/ 	.byte	0x04, 0x17
        /*000a*/ 	.short	(.L_9 - .L_8)
.L_8:
        /*000c*/ 	.word	0x00000000
        /*0010*/ 	.short	0x0002
        /*0012*/ 	.short	0x0010
        /*0014*/ 	.byte	0x00, 0xf0, 0x11, 0x00


	//----- nvinfo : EIATTR_KPARAM_INFO
	.align		4
.L_9:
        /*0018*/ 	.byte	0x04, 0x17
        /*001a*/ 	.short	(.L_11 - .L_10)
.L_10:
        /*001c*/ 	.word	0x00000000
        /*0020*/ 	.short	0x0001
        /*0022*/ 	.short	0x0008
        /*0024*/ 	.byte	0x00, 0xf5, 0x21, 0x00


	//----- nvinfo : EIATTR_KPARAM_INFO
	.align		4
.L_11:
        /*0028*/ 	.byte	0x04, 0x17
        /*002a*/ 	.short	(.L_13 - .L_12)
.L_12:
        /*002c*/ 	.word	0x00000000
        /*0030*/ 	.short	0x0000
        /*0032*/ 	.short	0x0000
        /*0034*/ 	.byte	0x00, 0xf5, 0x21, 0x00


	//----- nvinfo : EIATTR_SPARSE_MMA_MASK
	.align		4
.L_13:
        /*0038*/ 	.byte	0x03, 0x50
        /*003a*/ 	.short	0x0000


	//----- nvinfo : EIATTR_MAXREG_COUNT
	.align		4
        /*003c*/ 	.byte	0x03, 0x1b
        /*003e*/ 	.short	0x00ff


	//----- nvinfo : EIATTR_NUM_BARRIERS
	.align		4
        /*0040*/ 	.byte	0x02, 0x4c
        /*0042*/ 	.byte	0x01
	.zero		1


	//----- nvinfo : EIATTR_MERCURY_ISA_VERSION
	.align		4
        /*0044*/ 	.byte	0x03, 0x5f
        /*0046*/ 	.short	0x0101


	//----- nvinfo : EIATTR_VRC_CTA_INIT_COUNT
	.align		4
        /*0048*/ 	.byte	0x02, 0x4a
	.zero		1
	.zero		1


	//----- nvinfo : EIATTR_EXIT_INSTR_OFFSETS
	.align		4
        /*004c*/ 	.byte	0x04, 0x1c
        /*004e*/ 	.short	(.L_15 - .L_14)


	//   ....[0]....
.L_14:
        /*0050*/ 	.word	0x000002e0


	//   ....[1]....
        /*0054*/ 	.word	0x00000340


	//----- nvinfo : EIATTR_CBANK_PARAM_SIZE
	.align		4
.L_15:
        /*0058*/ 	.byte	0x03, 0x19
        /*005a*/ 	.short	0x0014


	//----- nvinfo : EIATTR_PARAM_CBANK
	.align		4
        /*005c*/ 	.byte	0x04, 0x0a
        /*005e*/ 	.short	(.L_17 - .L_16)
	.align		4
.L_16:
        /*0060*/ 	.word	index@(.nv.constant0._Z9reduceSumPiS_i)
        /*0064*/ 	.short	0x0380
        /*0066*/ 	.short	0x0014


	//----- nvinfo : EIATTR_SW_WAR
	.align		4
.L_17:
        /*0068*/ 	.byte	0x04, 0x36
        /*006a*/ 	.short	(.L_19 - .L_18)
.L_18:
        /*006c*/ 	.word	0x00000008
.L_19:


//--------------------- .nv.callgraph             --------------------------
	.section	.nv.callgraph,"",@"SHT_CUDA_CALLGRAPH"
	.align	4
	.sectionentsize	8
	.align		4
        /*0000*/ 	.word	0x00000000
	.align		4
        /*0004*/ 	.word	0xffffffff
	.align		4
        /*0008*/ 	.word	0x00000000
	.align		4
        /*000c*/ 	.word	0xfffffffe
	.align		4
        /*0010*/ 	.word	0x00000000
	.align		4
        /*0014*/ 	.word	0xfffffffd
	.align		4
        /*0018*/ 	.word	0x00000000
	.align		4
        /*001c*/ 	.word	0xfffffffc


//--------------------- .text._Z9reduceSumPiS_i   --------------------------
	.section	.text._Z9reduceSumPiS_i,"ax",@progbits
	.align	128
        .global         _Z9reduceSumPiS_i
        .type           _Z9reduceSumPiS_i,@function
        .size           _Z9reduceSumPiS_i,(.L_x_1 - _Z9reduceSumPiS_i)
        .other          _Z9reduceSumPiS_i,@"STO_CUDA_ENTRY STV_DEFAULT"
_Z9reduceSumPiS_i:
.text._Z9reduceSumPiS_i:
[----:B------:R-:W-:Y:S01]  /*0000*/  LDC R1, c[0x0][0x37c] ;  /* 0x0000df00ff017b82 */ /* 0x000fe20000000800 */
[----:B------:R-:W0:Y:S07]  /*0010*/  S2R R7, SR_TID.X ;  /* 0x0000000000077919 */ /* 0x000e2e0000002100 */
[----:B------:R-:W0:Y:S01]  /*0020*/  LDC.64 R2, c[0x0][0x380] ;  /* 0x0000e000ff027b82 */ /* 0x000e220000000a00 */
[----:B------:R-:W1:Y:S07]  /*0030*/  LDCU.64 UR6, c[0x0][0x358] ;  /* 0x00006b00ff0677ac */ /* 0x000e6e0008000a00 */
[----:B------:R-:W2:Y:S01]  /*0040*/  LDC R9, c[0x0][0x360] ;  /* 0x0000d800ff097b82 */ /* 0x000ea20000000800 */
[----:B0-----:R-:W-:-:S04]  /*0050*/  IMAD.WIDE.U32 R2, R7, 0x4, R2 ;  /* 0x0000000407027825 */ /* 0x001fc800078e0002 */
[----:B--2---:R-:W-:Y:S02]  /*0060*/  IMAD.WIDE R4, R9, 0x4, R2 ;  /* 0x0000000409047825 */ /* 0x004fe400078e0202 */
[----:B-1----:R-:W2:Y:S04]  /*0070*/  LDG.E R2, desc[UR6][R2.64] ;  /* 0x0000000602027981 */ /* 0x002ea8000c1e1900 */
[----:B------:R0:W2:Y:S01]  /*0080*/  LDG.E R5, desc[UR6][R4.64] ;  /* 0x0000000604057981 */ /* 0x0000a2000c1e1900 */
[----:B------:R-:W1:Y:S01]  /*0090*/  S2UR UR5, SR_CgaCtaId ;  /* 0x00000000000579c3 */ /* 0x000e620000008800 */
[C---:B------:R-:W-:Y:S01]  /*00a0*/  ISETP.GT.U32.AND P3, PT, R7.reuse, 0x1f, PT ;  /* 0x0000001f0700780c */ /* 0x040fe20003f64070 */
[----:B------:R-:W-:Y:S01]  /*00b0*/  UMOV UR4, 0x400 ;  /* 0x0000040000047882 */ /* 0x000fe20000000000 */
[----:B------:R-:W-:-:S02]  /*00c0*/  ISETP.GT.U32.AND P0, PT, R7, 0xf, PT ;  /* 0x0000000f0700780c */ /* 0x000fc40003f04070 */
[C---:B------:R-:W-:Y:S02]  /*00d0*/  ISETP.LT.U32.OR P3, PT, R9.reuse, 0x40, P3 ;  /* 0x000000400900780c */ /* 0x040fe40001f61470 */
[----:B------:R-:W-:Y:S02]  /*00e0*/  ISETP.LT.U32.OR P0, PT, R9, 0x20, P0 ;  /* 0x000000200900780c */ /* 0x000fe40000701470 */
[C---:B------:R-:W-:Y:S02]  /*00f0*/  ISETP.GT.U32.AND P1, PT, R7.reuse, 0x7, PT ;  /* 0x000000070700780c */ /* 0x040fe40003f24070 */
[----:B------:R-:W-:Y:S02]  /*0100*/  ISETP.GT.U32.AND P2, PT, R7, 0x3, PT ;  /* 0x000000030700780c */ /* 0x000fe40003f44070 */
[----:B------:R-:W-:Y:S02]  /*0110*/  ISETP.LT.U32.OR P1, PT, R9, 0x10, P1 ;  /* 0x000000100900780c */ /* 0x000fe40000f21470 */
[----:B------:R-:W-:-:S02]  /*0120*/  ISETP.GT.U32.AND P4, PT, R7, 0x1, PT ;  /* 0x000000010700780c */ /* 0x000fc40003f84070 */
[C---:B------:R-:W-:Y:S02]  /*0130*/  ISETP.LT.U32.OR P2, PT, R9.reuse, 0x8, P2 ;  /* 0x000000080900780c */ /* 0x040fe40001741470 */
[----:B------:R-:W-:Y:S01]  /*0140*/  ISETP.LT.U32.OR P4, PT, R9, 0x4, P4 ;  /* 0x000000040900780c */ /* 0x000fe20002781470 */
[----:B-1----:R-:W-:-:S06]  /*0150*/  ULEA UR4, UR5, UR4, 0x18 ;  /* 0x0000000405047291 */ /* 0x002fcc000f8ec0ff */
[----:B------:R-:W-:-:S05]  /*0160*/  LEA R0, R7, UR4, 0x2 ;  /* 0x0000000407007c11 */ /* 0x000fca000f8e10ff */
[----:B0-----:R-:W0:Y:S04]  /*0170*/  @!P3 LDS R4, [R0+0x80] ;  /* 0x000080000004b984 */ /* 0x001e280000000800 */
[----:B------:R-:W1:Y:S04]  /*0180*/  @!P0 LDS R6, [R0+0x40] ;  /* 0x0000400000068984 */ /* 0x000e680000000800 */
[----:B------:R-:W3:Y:S04]  /*0190*/  @!P1 LDS R8, [R0+0x20] ;  /* 0x0000200000089984 */ /* 0x000ee80000000800 */
[----:B------:R-:W4:Y:S04]  /*01a0*/  @!P2 LDS R10, [R0+0x10] ;  /* 0x00001000000aa984 */ /* 0x000f280000000800 */
[----:B------:R-:W5:Y:S01]  /*01b0*/  @!P4 LDS R12, [R0+0x8] ;  /* 0x00000800000cc984 */ /* 0x000f620000000800 */
[----:B--2---:R-:W-:-:S05]  /*01c0*/  IMAD.IADD R5, R2, 0x1, R5 ;  /* 0x0000000102057824 */ /* 0x004fca00078e0205 */
[----:B------:R0:W-:Y:S02]  /*01d0*/  STS [R0], R5 ;  /* 0x0000000500007388 */ /* 0x0001e40000000800 */
[----:B0-----:R-:W-:-:S05]  /*01e0*/  @!P3 IMAD.IADD R5, R5, 0x1, R4 ;  /* 0x000000010505b824 */ /* 0x001fca00078e0204 */
[----:B------:R1:W-:Y:S01]  /*01f0*/  @!P3 STS [R0], R5 ;  /* 0x000000050000b388 */ /* 0x0003e20000000800 */
[----:B------:R-:W-:Y:S01]  /*0200*/  ISETP.NE.AND P3, PT, R7, RZ, PT ;  /* 0x000000ff0700720c */ /* 0x000fe20003f65270 */
[----:B-1----:R-:W-:-:S05]  /*0210*/  @!P0 IMAD.IADD R5, R5, 0x1, R6 ;  /* 0x0000000105058824 */ /* 0x002fca00078e0206 */
[----:B------:R3:W-:Y:S01]  /*0220*/  @!P0 STS [R0], R5 ;  /* 0x0000000500008388 */ /* 0x0007e20000000800 */
[----:B------:R-:W-:Y:S01]  /*0230*/  ISETP.LT.U32.OR P0, PT, R9, 0x2, P3 ;  /* 0x000000020900780c */ /* 0x000fe20001f01470 */
[----:B---3--:R-:W-:-:S05]  /*0240*/  @!P1 IMAD.IADD R5, R5, 0x1, R8 ;  /* 0x0000000105059824 */ /* 0x008fca00078e0208 */
[----:B------:R4:W-:Y:S02]  /*0250*/  @!P1 STS [R0], R5 ;  /* 0x0000000500009388 */ /* 0x0009e40000000800 */
[----:B----4-:R-:W-:-:S04]  /*0260*/  @!P2 IMAD.IADD R5, R5, 0x1, R10 ;  /* 0x000000010505a824 */ /* 0x010fc800078e020a */
[----:B-----5:R-:W-:Y:S01]  /*0270*/  @!P4 IMAD.IADD R3, R12, 0x1, R5 ;  /* 0x000000010c03c824 */ /* 0x020fe200078e0205 */
[----:B------:R-:W-:Y:S04]  /*0280*/  @!P2 STS [R0], R5 ;  /* 0x000000050000a388 */ /* 0x000fe80000000800 */
[----:B------:R-:W-:Y:S04]  /*0290*/  @!P4 STS [R0], R3 ;  /* 0x000000030000c388 */ /* 0x000fe80000000800 */
[----:B------:R-:W0:Y:S02]  /*02a0*/  @!P0 LDS.64 R6, [UR4] ;  /* 0x00000004ff068984 */ /* 0x000e240008000a00 */
[----:B0-----:R-:W-:-:S05]  /*02b0*/  @!P0 IMAD.IADD R6, R6, 0x1, R7 ;  /* 0x0000000106068824 */ /* 0x001fca00078e0207 */
[----:B------:R0:W-:Y:S01]  /*02c0*/  @!P0 STS [UR4], R6 ;  /* 0x00000006ff008988 */ /* 0x0001e20008000804 */
[----:B------:R-:W-:Y:S06]  /*02d0*/  BAR.SYNC.DEFER_BLOCKING 0x0 ;  /* 0x0000000000007b1d */ /* 0x000fec0000010000 */
[----:B------:R-:W-:Y:S05]  /*02e0*/  @P3 EXIT ;  /* 0x000000000000394d */ /* 0x000fea0003800000 */
[----:B------:R-:W1:Y:S01]  /*02f0*/  LDS R5, [UR4] ;  /* 0x00000004ff057984 */ /* 0x000e620008000800 */
[----:B------:R-:W2:Y:S01]  /*0300*/  LDC.64 R2, c[0x0][0x388] ;  /* 0x0000e200ff027b82 */ /* 0x000ea20000000a00 */
[----:B------:R-:W2:Y:S02]  /*0310*/  S2R R7, SR_CTAID.X ;  /* 0x0000000000077919 */ /* 0x000ea40000002500 */
[----:B--2---:R-:W-:-:S05]  /*0320*/  IMAD.WIDE.U32 R2, R7, 0x4, R2 ;  /* 0x0000000407027825 */ /* 0x004fca00078e0002 */
[----:B-1----:R-:W-:Y:S01]  /*0330*/  STG.E desc[UR6][R2.64], R5 ;  /* 0x0000000502007986 */ /* 0x002fe2000c101906 */
[----:B------:R-:W-:Y:S05]  /*0340*/  EXIT ;  /* 0x000000000000794d */ /* 0x000fea0003800000 */
.L_x_0:
[----:B------:R-:W-:-:S00]  /*0350*/  BRA `(.L_x_0) ;  /* 0xfffffffc00fc7947 */ /* 0x000fc0000383ffff */
[----:B------:R-:W-:-:S00]  /*0360*/  NOP ;  /* 0x0000000000007918 */ /* 0x000fc00000000000 */
        /* <DEDUP_REMOVED lines=9> */
.L_x_1:


//--------------------- .nv.shared._Z9reduceSumPiS_i --------------------------
	.section	.nv.shared._Z9reduceSumPiS_i,"aw",@nobits
	.sectionflags	@""
	.align	16
	.zero		1024


//--------------------- .nv.shared.reserved.0     --------------------------
	.section	.nv.shared.reserved.0,"aw",@nobits
	.weak		__nv_reservedSMEM_offset_0_alias
	.size		__nv_reservedSMEM_offset_0_alias, 0, 64
	.other		__nv_reservedSMEM_offset_0_alias,@"STO_CUDA_RESERVED_SHARED STV_DEFAULT"
__nv_reservedSMEM_offset_0_alias:
	.zero		0
	.zero		64


//--------------------- .nv.constant0._Z9reduceSumPiS_i --------------------------
	.section	.nv.constant0._Z9reduceSumPiS_i,"a",@progbits
	.sectionflags	@""
	.align	4
.nv.constant0._Z9reduceSumPiS_i:
	.zero		916


//--------------------- SYMBOLS --------------------------

	.type		.nv.reservedSmem.offset0,@object
	.size		.nv.reservedSmem.offset0,0x4
	.type		.nv.reservedSmem.cap,@object
	.size		.nv.reservedSmem.cap,0x4
